//
// Generated by NVIDIA NVVM Compiler
//
// Compiler Build ID: CL-36424714
// Cuda compilation tools, release 13.0, V13.0.88
// Based on NVVM 20.0.0
//

.version 9.0
.target sm_100
.address_size 64

	// .globl	starpufftf_cuda_1d_twiddle

.visible .entry starpufftf_cuda_1d_twiddle(
	.param .u64 .ptr .align 1 starpufftf_cuda_1d_twiddle_param_0,
	.param .u64 .ptr .align 1 starpufftf_cuda_1d_twiddle_param_1,
	.param .u32 starpufftf_cuda_1d_twiddle_param_2,
	.param .u32 starpufftf_cuda_1d_twiddle_param_3
)
{
	.reg .pred 	%p<2>;
	.reg .b32 	%r<7>;
	.reg .b32 	%f<10>;
	.reg .b64 	%rd<9>;

	ld.param.u64 	%rd1, [starpufftf_cuda_1d_twiddle_param_0];
	ld.param.u64 	%rd2, [starpufftf_cuda_1d_twiddle_param_1];
	ld.param.u32 	%r2, [starpufftf_cuda_1d_twiddle_param_3];
	mov.u32 	%r3, %tid.x;
	mov.u32 	%r4, %ctaid.x;
	mov.u32 	%r5, %ntid.x;
	mad.lo.s32 	%r1, %r4, %r5, %r3;
	setp.eq.s32 	%p1, %r1, -1;
	@%p1 bra 	$L__BB0_2;
	cvta.to.global.u64 	%rd3, %rd1;
	cvta.to.global.u64 	%rd4, %rd2;
	mul.wide.u32 	%rd5, %r1, 8;
	add.s64 	%rd6, %rd3, %rd5;
	ld.global.v2.f32 	{%f1, %f2}, [%rd6];
	mul.lo.s32 	%r6, %r1, %r2;
	mul.wide.u32 	%rd7, %r6, 8;
	add.s64 	%rd8, %rd4, %rd7;
	ld.global.v2.f32 	{%f3, %f4}, [%rd8];
	mul.f32 	%f5, %f1, %f3;
	mul.f32 	%f6, %f2, %f4;
	sub.f32 	%f7, %f5, %f6;
	mul.f32 	%f8, %f1, %f4;
	fma.rn.f32 	%f9, %f2, %f3, %f8;
	st.global.v2.f32 	[%rd6], {%f7, %f9};
$L__BB0_2:
	ret;

}
	// .globl	starpufftf_cuda_2d_twiddle
.visible .entry starpufftf_cuda_2d_twiddle(
	.param .u64 .ptr .align 1 starpufftf_cuda_2d_twiddle_param_0,
	.param .u64 .ptr .align 1 starpufftf_cuda_2d_twiddle_param_1,
	.param .u64 .ptr .align 1 starpufftf_cuda_2d_twiddle_param_2,
	.param .u32 starpufftf_cuda_2d_twiddle_param_3,
	.param .u32 starpufftf_cuda_2d_twiddle_param_4,
	.param .u32 starpufftf_cuda_2d_twiddle_param_5,
	.param .u32 starpufftf_cuda_2d_twiddle_param_6
)
{
	.reg .b32 	%r<15>;
	.reg .b32 	%f<17>;
	.reg .b64 	%rd<13>;

	ld.param.u64 	%rd1, [starpufftf_cuda_2d_twiddle_param_0];
	ld.param.u64 	%rd2, [starpufftf_cuda_2d_twiddle_param_1];
	ld.param.u64 	%rd3, [starpufftf_cuda_2d_twiddle_param_2];
	ld.param.u32 	%r1, [starpufftf_cuda_2d_twiddle_param_4];
	ld.param.u32 	%r2, [starpufftf_cuda_2d_twiddle_param_5];
	ld.param.u32 	%r3, [starpufftf_cuda_2d_twiddle_param_6];
	cvta.to.global.u64 	%rd4, %rd3;
	cvta.to.global.u64 	%rd5, %rd2;
	cvta.to.global.u64 	%rd6, %rd1;
	mov.u32 	%r4, %tid.x;
	mov.u32 	%r5, %ctaid.x;
	mov.u32 	%r6, %ntid.x;
	mad.lo.s32 	%r7, %r5, %r6, %r4;
	mov.u32 	%r8, %tid.y;
	mov.u32 	%r9, %ctaid.y;
	mov.u32 	%r10, %ntid.y;
	mad.lo.s32 	%r11, %r9, %r10, %r8;
	mad.lo.s32 	%r12, %r1, %r7, %r11;
	mul.wide.u32 	%rd7, %r12, 8;
	add.s64 	%rd8, %rd6, %rd7;
	ld.global.v2.f32 	{%f1, %f2}, [%rd8];
	mul.lo.s32 	%r13, %r2, %r7;
	mul.wide.u32 	%rd9, %r13, 8;
	add.s64 	%rd10, %rd5, %rd9;
	ld.global.v2.f32 	{%f3, %f4}, [%rd10];
	mul.f32 	%f5, %f1, %f3;
	mul.f32 	%f6, %f2, %f4;
	sub.f32 	%f7, %f5, %f6;
	mul.f32 	%f8, %f1, %f4;
	fma.rn.f32 	%f9, %f2, %f3, %f8;
	mul.lo.s32 	%r14, %r3, %r11;
	mul.wide.u32 	%rd11, %r14, 8;
	add.s64 	%rd12, %rd4, %rd11;
	ld.global.v2.f32 	{%f10, %f11}, [%rd12];
	mul.f32 	%f12, %f10, %f7;
	mul.f32 	%f13, %f9, %f11;
	sub.f32 	%f14, %f12, %f13;
	mul.f32 	%f15, %f10, %f9;
	fma.rn.f32 	%f16, %f7, %f11, %f15;
	st.global.v2.f32 	[%rd8], {%f14, %f16};
	ret;

}


// ===== COMPILED SASS (sm_100) =====

	.target	sm_100

	.elftype	@"ET_EXEC"


//--------------------- .note.nv.tkinfo           --------------------------
	.section	.note.nv.tkinfo,"",@"SHT_NOTE"
	.sectionflags	@"SHF_NOTE_NV_TKINFO"
	.tkinfo
        /*0018*/ 	.word	0x00000002
        /*0030*/ 	.string	""
        /*0030*/ 	.string	"ptxas"
        /*0030*/ 	.string	"Cuda compilation tools, release 13.0, V13.0.88"
        /*0030*/ 	.string	"Build cuda_13.0.r13.0/compiler.36424714_0"
        /*0030*/ 	.string	"-arch sm_100 -m 64 "



//--------------------- .note.nv.cuinfo           --------------------------
	.section	.note.nv.cuinfo,"",@"SHT_NOTE"
	.sectionflags	@"SHF_NOTE_NV_CUINFO"
        /*0018*/ 	.short	0x0002
        /*001a*/ 	.short	0x0064
        /*001c*/ 	.short	0x0082
	.zero		2


//--------------------- .nv.info                  --------------------------
	.section	.nv.info,"",@"SHT_CUDA_INFO"
	.align	4


	//----- nvinfo : EIATTR_REGCOUNT
	.align		4
        /*0000*/ 	.byte	0x04, 0x2f
        /*0002*/ 	.short	(.L_1 - .L_0)
	.align		4
.L_0:
        /*0004*/ 	.word	index@(starpufftf_cuda_1d_twiddle)
        /*0008*/ 	.word	0x0000000c


	//----- nvinfo : EIATTR_FRAME_SIZE
	.align		4
.L_1:
        /*000c*/ 	.byte	0x04, 0x11
        /*000e*/ 	.short	(.L_3 - .L_2)
	.align		4
.L_2:
        /*0010*/ 	.word	index@(starpufftf_cuda_1d_twiddle)
        /*0014*/ 	.word	0x00000000


	//----- nvinfo : EIATTR_REGCOUNT
	.align		4
.L_3:
        /*0018*/ 	.byte	0x04, 0x2f
        /*001a*/ 	.short	(.L_5 - .L_4)
	.align		4
.L_4:
        /*001c*/ 	.word	index@(starpufftf_cuda_2d_twiddle)
        /*0020*/ 	.word	0x00000010


	//----- nvinfo : EIATTR_FRAME_SIZE
	.align		4
.L_5:
        /*0024*/ 	.byte	0x04, 0x11
        /*0026*/ 	.short	(.L_7 - .L_6)
	.align		4
.L_6:
        /*0028*/ 	.word	index@(starpufftf_cuda_2d_twiddle)
        /*002c*/ 	.word	0x00000000


	//----- nvinfo : EIATTR_MIN_STACK_SIZE
	.align		4
.L_7:
        /*0030*/ 	.byte	0x04, 0x12
        /*0032*/ 	.short	(.L_9 - .L_8)
	.align		4
.L_8:
        /*0034*/ 	.word	index@(starpufftf_cuda_2d_twiddle)
        /*0038*/ 	.word	0x00000000


	//----- nvinfo : EIATTR_MIN_STACK_SIZE
	.align		4
.L_9:
        /*003c*/ 	.byte	0x04, 0x12
        /*003e*/ 	.short	(.L_11 - .L_10)
	.align		4
.L_10:
        /*0040*/ 	.word	index@(starpufftf_cuda_1d_twiddle)
        /*0044*/ 	.word	0x00000000
.L_11:


//--------------------- .nv.compat                --------------------------
	.section	.nv.compat,"",@"SHT_CUDA_COMPAT_INFO"
	.align	4
        /*0000*/ 	.byte	0x02, 0x09, 0x00, 0x00, 0x02, 0x02, 0x01, 0x00, 0x02, 0x05, 0x05, 0x00, 0x03, 0x07, 0x01, 0x01
        /*0010*/ 	.byte	0x02, 0x03, 0x00, 0x00, 0x02, 0x06, 0x01, 0x00, 0x04, 0x0b, 0x08, 0x00, 0x09, 0x00, 0x00, 0x00
        /*0020*/ 	.byte	0x00, 0x00, 0x00, 0x00


//--------------------- .nv.info.starpufftf_cuda_2d_twiddle --------------------------
	.section	.nv.info.starpufftf_cuda_2d_twiddle,"",@"SHT_CUDA_INFO"
	.sectionflags	@""
	.align	4


	//----- nvinfo : EIATTR_CUDA_API_VERSION
	.align		4
        /*0000*/ 	.byte	0x04, 0x37
        /*0002*/ 	.short	(.L_13 - .L_12)
.L_12:
        /*0004*/ 	.word	0x00000082


	//----- nvinfo : EIATTR_KPARAM_INFO
	.align		4
.L_13:
        /*0008*/ 	.byte	0x04, 0x17
        /*000a*/ 	.short	(.L_15 - .L_14)
.L_14:
        /*000c*/ 	.word	0x00000000
        /*0010*/ 	.short	0x0006
        /*0012*/ 	.short	0x0024
        /*0014*/ 	.byte	0x00, 0xf0, 0x11, 0x00


	//----- nvinfo : EIATTR_KPARAM_INFO
	.align		4
.L_15:
        /*0018*/ 	.byte	0x04, 0x17
        /*001a*/ 	.short	(.L_17 - .L_16)
.L_16:
        /*001c*/ 	.word	0x00000000
        /*0020*/ 	.short	0x0005
        /*0022*/ 	.short	0x0020
        /*0024*/ 	.byte	0x00, 0xf0, 0x11, 0x00


	//----- nvinfo : EIATTR_KPARAM_INFO
	.align		4
.L_17:
        /*0028*/ 	.byte	0x04, 0x17
        /*002a*/ 	.short	(.L_19 - .L_18)
.L_18:
        /*002c*/ 	.word	0x00000000
        /*0030*/ 	.short	0x0004
        /*0032*/ 	.short	0x001c
        /*0034*/ 	.byte	0x00, 0xf0, 0x11, 0x00


	//----- nvinfo : EIATTR_KPARAM_INFO
	.align		4
.L_19:
        /*0038*/ 	.byte	0x04, 0x17
        /*003a*/ 	.short	(.L_21 - .L_20)
.L_20:
        /*003c*/ 	.word	0x00000000
        /*0040*/ 	.short	0x0003
        /*0042*/ 	.short	0x0018
        /*0044*/ 	.byte	0x00, 0xf0, 0x11, 0x00


	//----- nvinfo : EIATTR_KPARAM_INFO
	.align		4
.L_21:
        /*0048*/ 	.byte	0x04, 0x17
        /*004a*/ 	.short	(.L_23 - .L_22)
.L_22:
        /*004c*/ 	.word	0x00000000
        /*0050*/ 	.short	0x0002
        /*0052*/ 	.short	0x0010
        /*0054*/ 	.byte	0x00, 0xf5, 0x21, 0x00


	//----- nvinfo : EIATTR_KPARAM_INFO
	.align		4
.L_23:
        /*0058*/ 	.byte	0x04, 0x17
        /*005a*/ 	.short	(.L_25 - .L_24)
.L_24:
        /*005c*/ 	.word	0x00000000
        /*0060*/ 	.short	0x0001
        /*0062*/ 	.short	0x0008
        /*0064*/ 	.byte	0x00, 0xf5, 0x21, 0x00


	//----- nvinfo : EIATTR_KPARAM_INFO
	.align		4
.L_25:
        /*0068*/ 	.byte	0x04, 0x17
        /*006a*/ 	.short	(.L_27 - .L_26)
.L_26:
        /*006c*/ 	.word	0x00000000
        /*0070*/ 	.short	0x0000
        /*0072*/ 	.short	0x0000
        /*0074*/ 	.byte	0x00, 0xf5, 0x21, 0x00


	//----- nvinfo : EIATTR_SPARSE_MMA_MASK
	.align		4
.L_27:
        /*0078*/ 	.byte	0x03, 0x50
        /*007a*/ 	.short	0x0000


	//----- nvinfo : EIATTR_MAXREG_COUNT
	.align		4
        /*007c*/ 	.byte	0x03, 0x1b
        /*007e*/ 	.short	0x00ff


	//----- nvinfo : EIATTR_MERCURY_ISA_VERSION
	.align		4
        /*0080*/ 	.byte	0x03, 0x5f
        /*0082*/ 	.short	0x0101


	//----- nvinfo : EIATTR_VRC_CTA_INIT_COUNT
	.align		4
        /*0084*/ 	.byte	0x02, 0x4a
	.zero		1
	.zero		1


	//----- nvinfo : EIATTR_EXIT_INSTR_OFFSETS
	.align		4
        /*0088*/ 	.byte	0x04, 0x1c
        /*008a*/ 	.short	(.L_29 - .L_28)


	//   ....[0]....
.L_28:
        /*008c*/ 	.word	0x00000210


	//----- nvinfo : EIATTR_CBANK_PARAM_SIZE
	.align		4
.L_29:
        /*0090*/ 	.byte	0x03, 0x19
        /*0092*/ 	.short	0x0028


	//----- nvinfo : EIATTR_PARAM_CBANK
	.align		4
        /*0094*/ 	.byte	0x04, 0x0a
        /*0096*/ 	.short	(.L_31 - .L_30)
	.align		4
.L_30:
        /*0098*/ 	.word	index@(.nv.constant0.starpufftf_cuda_2d_twiddle)
        /*009c*/ 	.short	0x0380
        /*009e*/ 	.short	0x0028


	//----- nvinfo : EIATTR_SW_WAR
	.align		4
.L_31:
        /*00a0*/ 	.byte	0x04, 0x36
        /*00a2*/ 	.short	(.L_33 - .L_32)
.L_32:
        /*00a4*/ 	.word	0x00000008
.L_33:


//--------------------- .nv.info.starpufftf_cuda_1d_twiddle --------------------------
	.section	.nv.info.starpufftf_cuda_1d_twiddle,"",@"SHT_CUDA_INFO"
	.sectionflags	@""
	.align	4


	//----- nvinfo : EIATTR_CUDA_API_VERSION
	.align		4
        /*0000*/ 	.byte	0x04, 0x37
        /*0002*/ 	.short	(.L_35 - .L_34)
.L_34:
        /*0004*/ 	.word	0x00000082


	//----- nvinfo : EIATTR_KPARAM_INFO
	.align		4
.L_35:
        /*0008*/ 	.byte	0x04, 0x17
        /*000a*/ 	.short	(.L_37 - .L_36)
.L_36:
        /*000c*/ 	.word	0x00000000
        /*0010*/ 	.short	0x0003
        /*0012*/ 	.short	0x0014
        /*0014*/ 	.byte	0x00, 0xf0, 0x11, 0x00


	//----- nvinfo : EIATTR_KPARAM_INFO
	.align		4
.L_37:
        /*0018*/ 	.byte	0x04, 0x17
        /*001a*/ 	.short	(.L_39 - .L_38)
.L_38:
        /*001c*/ 	.word	0x00000000
        /*0020*/ 	.short	0x0002
        /*0022*/ 	.short	0x0010
        /*0024*/ 	.byte	0x00, 0xf0, 0x11, 0x00


	//----- nvinfo : EIATTR_KPARAM_INFO
	.align		4
.L_39:
        /*0028*/ 	.byte	0x04, 0x17
        /*002a*/ 	.short	(.L_41 - .L_40)
.L_40:
        /*002c*/ 	.word	0x00000000
        /*0030*/ 	.short	0x0001
        /*0032*/ 	.short	0x0008
        /*0034*/ 	.byte	0x00, 0xf5, 0x21, 0x00


	//----- nvinfo : EIATTR_KPARAM_INFO
	.align		4
.L_41:
        /*0038*/ 	.byte	0x04, 0x17
        /*003a*/ 	.short	(.L_43 - .L_42)
.L_42:
        /*003c*/ 	.word	0x00000000
        /*0040*/ 	.short	0x0000
        /*0042*/ 	.short	0x0000
        /*0044*/ 	.byte	0x00, 0xf5, 0x21, 0x00


	//----- nvinfo : EIATTR_SPARSE_MMA_MASK
	.align		4
.L_43:
        /*0048*/ 	.byte	0x03, 0x50
        /*004a*/ 	.short	0x0000


	//----- nvinfo : EIATTR_MAXREG_COUNT
	.align		4
        /*004c*/ 	.byte	0x03, 0x1b
        /*004e*/ 	.short	0x00ff


	//----- nvinfo : EIATTR_MERCURY_ISA_VERSION
	.align		4
        /*0050*/ 	.byte	0x03, 0x5f
        /*0052*/ 	.short	0x0101


	//----- nvinfo : EIATTR_VRC_CTA_INIT_COUNT
	.align		4
        /*0054*/ 	.byte	0x02, 0x4a
	.zero		1
	.zero		1


	//----- nvinfo : EIATTR_EXIT_INSTR_OFFSETS
	.align		4
        /*0058*/ 	.byte	0x04, 0x1c
        /*005a*/ 	.short	(.L_45 - .L_44)


	//   ....[0]....
.L_44:
        /*005c*/ 	.word	0x00000060


	//   ....[1]....
        /*0060*/ 	.word	0x00000150


	//----- nvinfo : EIATTR_CBANK_PARAM_SIZE
	.align		4
.L_45:
        /*0064*/ 	.byte	0x03, 0x19
        /*0066*/ 	.short	0x0018


	//----- nvinfo : EIATTR_PARAM_CBANK
	.align		4
        /*0068*/ 	.byte	0x04, 0x0a
        /*006a*/ 	.short	(.L_47 - .L_46)
	.align		4
.L_46:
        /*006c*/ 	.word	index@(.nv.constant0.starpufftf_cuda_1d_twiddle)
        /*0070*/ 	.short	0x0380
        /*0072*/ 	.short	0x0018


	//----- nvinfo : EIATTR_SW_WAR
	.align		4
.L_47:
        /*0074*/ 	.byte	0x04, 0x36
        /*0076*/ 	.short	(.L_49 - .L_48)
.L_48:
        /*0078*/ 	.word	0x00000008
.L_49:


//--------------------- .nv.callgraph             --------------------------
	.section	.nv.callgraph,"",@"SHT_CUDA_CALLGRAPH"
	.align	4
	.sectionentsize	8
	.align		4
        /*0000*/ 	.word	0x00000000
	.align		4
        /*0004*/ 	.word	0xffffffff
	.align		4
        /*0008*/ 	.word	0x00000000
	.align		4
        /*000c*/ 	.word	0xfffffffe
	.align		4
        /*0010*/ 	.word	0x00000000
	.align		4
        /*0014*/ 	.word	0xfffffffd
	.align		4
        /*0018*/ 	.word	0x00000000
	.align		4
        /*001c*/ 	.word	0xfffffffc


//--------------------- .text.starpufftf_cuda_2d_twiddle --------------------------
	.section	.text.starpufftf_cuda_2d_twiddle,"ax",@progbits
	.align	128
        .global         starpufftf_cuda_2d_twiddle
        .type           starpufftf_cuda_2d_twiddle,@function
        .size           starpufftf_cuda_2d_twiddle,(.L_x_2 - starpufftf_cuda_2d_twiddle)
        .other          starpufftf_cuda_2d_twiddle,@"STO_CUDA_ENTRY STV_DEFAULT"
starpufftf_cuda_2d_twiddle:
.text.starpufftf_cuda_2d_twiddle:
[----:B------:R-:W-:Y:S01]  /*0000*/  LDC R1, c[0x0][0x37c] ;  /* 0x0000df00ff017b82 */ /* 0x000fe20000000800 */
[----:B------:R-:W0:Y:S07]  /*0010*/  S2R R0, SR_TID.X ;  /* 0x0000000000007919 */ /* 0x000e2e0000002100 */
[----:B------:R-:W0:Y:S01]  /*0020*/  S2UR UR6, SR_CTAID.X ;  /* 0x00000000000679c3 */ /* 0x000e220000002500 */
[----:B------:R-:W1:Y:S01]  /*0030*/  LDCU.64 UR10, c[0x0][0x3a0] ;  /* 0x00007400ff0a77ac */ /* 0x000e620008000a00 */
[----:B------:R-:W2:Y:S01]  /*0040*/  S2R R8, SR_TID.Y ;  /* 0x0000000000087919 */ /* 0x000ea20000002200 */
[----:B------:R-:W3:Y:S05]  /*0050*/  LDCU UR8, c[0x0][0x39c] ;  /* 0x00007380ff0877ac */ /* 0x000eea0008000800 */
[----:B------:R-:W0:Y:S01]  /*0060*/  LDC R9, c[0x0][0x360] ;  /* 0x0000d800ff097b82 */ /* 0x000e220000000800 */
[----:B------:R-:W4:Y:S07]  /*0070*/  LDCU.64 UR4, c[0x0][0x358] ;  /* 0x00006b00ff0477ac */ /* 0x000f2e0008000a00 */
[----:B------:R-:W2:Y:S08]  /*0080*/  S2UR UR7, SR_CTAID.Y ;  /* 0x00000000000779c3 */ /* 0x000eb00000002600 */
[----:B------:R-:W2:Y:S08]  /*0090*/  LDC R11, c[0x0][0x364] ;  /* 0x0000d900ff0b7b82 */ /* 0x000eb00000000800 */
[----:B------:R-:W5:Y:S01]  /*00a0*/  LDC.64 R6, c[0x0][0x388] ;  /* 0x0000e200ff067b82 */ /* 0x000f620000000a00 */
[----:B0-----:R-:W-:-:S04]  /*00b0*/  IMAD R0, R9, UR6, R0 ;  /* 0x0000000609007c24 */ /* 0x001fc8000f8e0200 */
[----:B-1----:R-:W-:-:S03]  /*00c0*/  IMAD R13, R0, UR10, RZ ;  /* 0x0000000a000d7c24 */ /* 0x002fc6000f8e02ff */
[----:B------:R-:W0:Y:S08]  /*00d0*/  LDC.64 R2, c[0x0][0x380] ;  /* 0x0000e000ff027b82 */ /* 0x000e300000000a00 */
[----:B------:R-:W1:Y:S01]  /*00e0*/  LDC.64 R4, c[0x0][0x390] ;  /* 0x0000e400ff047b82 */ /* 0x000e620000000a00 */
[----:B--2---:R-:W-:-:S04]  /*00f0*/  IMAD R9, R11, UR7, R8 ;  /* 0x000000070b097c24 */ /* 0x004fc8000f8e0208 */
[----:B---3--:R-:W-:Y:S02]  /*0100*/  IMAD R11, R0, UR8, R9 ;  /* 0x00000008000b7c24 */ /* 0x008fe4000f8e0209 */
[----:B-----5:R-:W-:-:S06]  /*0110*/  IMAD.WIDE.U32 R6, R13, 0x8, R6 ;  /* 0x000000080d067825 */ /* 0x020fcc00078e0006 */
[----:B----4-:R-:W2:Y:S01]  /*0120*/  LDG.E.64 R6, desc[UR4][R6.64] ;  /* 0x0000000406067981 */ /* 0x010ea2000c1e1b00 */
[----:B0-----:R-:W-:-:S04]  /*0130*/  IMAD.WIDE.U32 R2, R11, 0x8, R2 ;  /* 0x000000080b027825 */ /* 0x001fc800078e0002 */
[----:B------:R-:W-:Y:S02]  /*0140*/  IMAD R11, R9, UR11, RZ ;  /* 0x0000000b090b7c24 */ /* 0x000fe4000f8e02ff */
[----:B------:R-:W2:Y:S02]  /*0150*/  LDG.E.64 R8, desc[UR4][R2.64] ;  /* 0x0000000402087981 */ /* 0x000ea4000c1e1b00 */
[----:B-1----:R-:W-:-:S06]  /*0160*/  IMAD.WIDE.U32 R4, R11, 0x8, R4 ;  /* 0x000000080b047825 */ /* 0x002fcc00078e0004 */
[----:B------:R-:W3:Y:S01]  /*0170*/  LDG.E.64 R4, desc[UR4][R4.64] ;  /* 0x0000000404047981 */ /* 0x000ee2000c1e1b00 */
[-C--:B--2---:R-:W-:Y:S01]  /*0180*/  FMUL R0, R8, R7.reuse ;  /* 0x0000000708007220 */ /* 0x084fe20000400000 */
[----:B------:R-:W-:-:S03]  /*0190*/  FMUL R11, R9, R7 ;  /* 0x00000007090b7220 */ /* 0x000fc60000400000 */
[-C--:B------:R-:W-:Y:S01]  /*01a0*/  FFMA R0, R9, R6.reuse, R0 ;  /* 0x0000000609007223 */ /* 0x080fe20000000000 */
[----:B------:R-:W-:-:S03]  /*01b0*/  FFMA R11, R8, R6, -R11 ;  /* 0x00000006080b7223 */ /* 0x000fc6000000080b */
[C---:B---3--:R-:W-:Y:S01]  /*01c0*/  FMUL R8, R0.reuse, R5 ;  /* 0x0000000500087220 */ /* 0x048fe20000400000 */
[----:B------:R-:W-:-:S03]  /*01d0*/  FMUL R0, R0, R4 ;  /* 0x0000000400007220 */ /* 0x000fc60000400000 */
[C---:B------:R-:W-:Y:S01]  /*01e0*/  FFMA R8, R11.reuse, R4, -R8 ;  /* 0x000000040b087223 */ /* 0x040fe20000000808 */
[----:B------:R-:W-:-:S05]  /*01f0*/  FFMA R9, R11, R5, R0 ;  /* 0x000000050b097223 */ /* 0x000fca0000000000 */
[----:B------:R-:W-:Y:S01]  /*0200*/  STG.E.64 desc[UR4][R2.64], R8 ;  /* 0x0000000802007986 */ /* 0x000fe2000c101b04 */
[----:B------:R-:W-:Y:S05]  /*0210*/  EXIT ;  /* 0x000000000000794d */ /* 0x000fea0003800000 */
.L_x_0:
[----:B------:R-:W-:-:S00]  /*0220*/  BRA `(.L_x_0) ;  /* 0xfffffffc00fc7947 */ /* 0x000fc0000383ffff */
[----:B------:R-:W-:-:S00]  /*0230*/  NOP ;  /* 0x0000000000007918 */ /* 0x000fc00000000000 */
        /* <DEDUP_REMOVED lines=12> */
.L_x_2:


//--------------------- .text.starpufftf_cuda_1d_twiddle --------------------------
	.section	.text.starpufftf_cuda_1d_twiddle,"ax",@progbits
	.align	128
        .global         starpufftf_cuda_1d_twiddle
        .type           starpufftf_cuda_1d_twiddle,@function
        .size           starpufftf_cuda_1d_twiddle,(.L_x_3 - starpufftf_cuda_1d_twiddle)
        .other          starpufftf_cuda_1d_twiddle,@"STO_CUDA_ENTRY STV_DEFAULT"
starpufftf_cuda_1d_twiddle:
.text.starpufftf_cuda_1d_twiddle:
[----:B------:R-:W-:Y:S01]  /*0000*/  LDC R1, c[0x0][0x37c] ;  /* 0x0000df00ff017b82 */ /* 0x000fe20000000800 */
[----:B------:R-:W0:Y:S07]  /*0010*/  S2R R7, SR_TID.X ;  /* 0x0000000000077919 */ /* 0x000e2e0000002100 */
[----:B------:R-:W0:Y:S08]  /*0020*/  S2UR UR4, SR_CTAID.X ;  /* 0x00000000000479c3 */ /* 0x000e300000002500 */
[----:B------:R-:W0:Y:S02]  /*0030*/  LDC R0, c[0x0][0x360] ;  /* 0x0000d800ff007b82 */ /* 0x000e240000000800 */
[----:B0-----:R-:W-:-:S05]  /*0040*/  IMAD R7, R0, UR4, R7 ;  /* 0x0000000400077c24 */ /* 0x001fca000f8e0207 */
[----:B------:R-:W-:-:S13]  /*0050*/  ISETP.NE.AND P0, PT, R7, -0x1, PT ;  /* 0xffffffff0700780c */ /* 0x000fda0003f05270 */
[----:B------:R-:W-:Y:S05]  /*0060*/  @!P0 EXIT ;  /* 0x000000000000894d */ /* 0x000fea0003800000 */
[----:B------:R-:W0:Y:S01]  /*0070*/  LDC.64 R4, c[0x0][0x388] ;  /* 0x0000e200ff047b82 */ /* 0x000e220000000a00 */
[----:B------:R-:W1:Y:S01]  /*0080*/  LDCU UR6, c[0x0][0x394] ;  /* 0x00007280ff0677ac */ /* 0x000e620008000800 */
[----:B------:R-:W2:Y:S06]  /*0090*/  LDCU.64 UR4, c[0x0][0x358] ;  /* 0x00006b00ff0477ac */ /* 0x000eac0008000a00 */
[----:B------:R-:W3:Y:S01]  /*00a0*/  LDC.64 R2, c[0x0][0x380] ;  /* 0x0000e000ff027b82 */ /* 0x000ee20000000a00 */
[----:B-1----:R-:W-:-:S04]  /*00b0*/  IMAD R9, R7, UR6, RZ ;  /* 0x0000000607097c24 */ /* 0x002fc8000f8e02ff */
[----:B0-----:R-:W-:-:S06]  /*00c0*/  IMAD.WIDE.U32 R4, R9, 0x8, R4 ;  /* 0x0000000809047825 */ /* 0x001fcc00078e0004 */
[----:B--2---:R-:W2:Y:S01]  /*00d0*/  LDG.E.64 R4, desc[UR4][R4.64] ;  /* 0x0000000404047981 */ /* 0x004ea2000c1e1b00 */
[----:B---3--:R-:W-:-:S05]  /*00e0*/  IMAD.WIDE.U32 R2, R7, 0x8, R2 ;  /* 0x0000000807027825 */ /* 0x008fca00078e0002 */
[----:B------:R-:W2:Y:S02]  /*00f0*/  LDG.E.64 R6, desc[UR4][R2.64] ;  /* 0x0000000402067981 */ /* 0x000ea4000c1e1b00 */
[-C--:B--2---:R-:W-:Y:S01]  /*0100*/  FMUL R9, R7, R5.reuse ;  /* 0x0000000507097220 */ /* 0x084fe20000400000 */
[----:B------:R-:W-:-:S03]  /*0110*/  FMUL R0, R6, R5 ;  /* 0x0000000506007220 */ /* 0x000fc60000400000 */
[-C--:B------:R-:W-:Y:S01]  /*0120*/  FFMA R6, R6, R4.reuse, -R9 ;  /* 0x0000000406067223 */ /* 0x080fe20000000809 */
[----:B------:R-:W-:-:S05]  /*0130*/  FFMA R7, R7, R4, R0 ;  /* 0x0000000407077223 */ /* 0x000fca0000000000 */
[----:B------:R-:W-:Y:S01]  /*0140*/  STG.E.64 desc[UR4][R2.64], R6 ;  /* 0x0000000602007986 */ /* 0x000fe2000c101b04 */
[----:B------:R-:W-:Y:S05]  /*0150*/  EXIT ;  /* 0x000000000000794d */ /* 0x000fea0003800000 */
.L_x_1:
        /* <DEDUP_REMOVED lines=10> */
.L_x_3:


//--------------------- .nv.shared.reserved.0     --------------------------
	.section	.nv.shared.reserved.0,"aw",@nobits
	.weak		__nv_reservedSMEM_offset_0_alias
	.size		__nv_reservedSMEM_offset_0_alias, 0, 64
	.other		__nv_reservedSMEM_offset_0_alias,@"STO_CUDA_RESERVED_SHARED STV_DEFAULT"
__nv_reservedSMEM_offset_0_alias:
	.zero		0
	.zero		64


//--------------------- .nv.constant0.starpufftf_cuda_2d_twiddle --------------------------
	.section	.nv.constant0.starpufftf_cuda_2d_twiddle,"a",@progbits
	.sectionflags	@""
	.align	4
.nv.constant0.starpufftf_cuda_2d_twiddle:
	.zero		936


//--------------------- .nv.constant0.starpufftf_cuda_1d_twiddle --------------------------
	.section	.nv.constant0.starpufftf_cuda_1d_twiddle,"a",@progbits
	.sectionflags	@""
	.align	4
.nv.constant0.starpufftf_cuda_1d_twiddle:
	.zero		920


//--------------------- SYMBOLS --------------------------

	.type		.nv.reservedSmem.offset0,@object
	.size		.nv.reservedSmem.offset0,0x4
